//
// Generated by NVIDIA NVVM Compiler
//
// Compiler Build ID: CL-36424714
// Cuda compilation tools, release 13.0, V13.0.88
// Based on NVVM 20.0.0
//

.version 9.0
.target sm_100
.address_size 64

	// .globl	_Z12tranpositionPfS_i

.visible .entry _Z12tranpositionPfS_i(
	.param .u64 .ptr .align 1 _Z12tranpositionPfS_i_param_0,
	.param .u64 .ptr .align 1 _Z12tranpositionPfS_i_param_1,
	.param .u32 _Z12tranpositionPfS_i_param_2
)
{
	.reg .b32 	%r<12>;
	.reg .b32 	%f<2>;
	.reg .b64 	%rd<9>;

	ld.param.u64 	%rd1, [_Z12tranpositionPfS_i_param_0];
	ld.param.u64 	%rd2, [_Z12tranpositionPfS_i_param_1];
	ld.param.u32 	%r1, [_Z12tranpositionPfS_i_param_2];
	cvta.to.global.u64 	%rd3, %rd2;
	cvta.to.global.u64 	%rd4, %rd1;
	mov.u32 	%r2, %ctaid.y;
	mov.u32 	%r3, %ntid.y;
	mov.u32 	%r4, %tid.y;
	mad.lo.s32 	%r5, %r2, %r3, %r4;
	mov.u32 	%r6, %ctaid.x;
	mov.u32 	%r7, %ntid.x;
	mov.u32 	%r8, %tid.x;
	mad.lo.s32 	%r9, %r6, %r7, %r8;
	mad.lo.s32 	%r10, %r1, %r9, %r5;
	mul.wide.s32 	%rd5, %r10, 4;
	add.s64 	%rd6, %rd4, %rd5;
	ld.global.f32 	%f1, [%rd6];
	mad.lo.s32 	%r11, %r1, %r5, %r9;
	mul.wide.s32 	%rd7, %r11, 4;
	add.s64 	%rd8, %rd3, %rd7;
	st.global.f32 	[%rd8], %f1;
	ret;

}


// ===== COMPILED SASS (sm_100) =====

	.target	sm_100

	.elftype	@"ET_EXEC"


//--------------------- .note.nv.tkinfo           --------------------------
	.section	.note.nv.tkinfo,"",@"SHT_NOTE"
	.sectionflags	@"SHF_NOTE_NV_TKINFO"
	.tkinfo
        /*0018*/ 	.word	0x00000002
        /*0030*/ 	.string	""
        /*0030*/ 	.string	"ptxas"
        /*0030*/ 	.string	"Cuda compilation tools, release 13.0, V13.0.88"
        /*0030*/ 	.string	"Build cuda_13.0.r13.0/compiler.36424714_0"
        /*0030*/ 	.string	"-arch sm_100 -m 64 "



//--------------------- .note.nv.cuinfo           --------------------------
	.section	.note.nv.cuinfo,"",@"SHT_NOTE"
	.sectionflags	@"SHF_NOTE_NV_CUINFO"
        /*0018*/ 	.short	0x0002
        /*001a*/ 	.short	0x0064
        /*001c*/ 	.short	0x0082
	.zero		2


//--------------------- .nv.info                  --------------------------
	.section	.nv.info,"",@"SHT_CUDA_INFO"
	.align	4


	//----- nvinfo : EIATTR_REGCOUNT
	.align		4
        /*0000*/ 	.byte	0x04, 0x2f
        /*0002*/ 	.short	(.L_1 - .L_0)
	.align		4
.L_0:
        /*0004*/ 	.word	index@(_Z12tranpositionPfS_i)
        /*0008*/ 	.word	0x0000000a


	//----- nvinfo : EIATTR_FRAME_SIZE
	.align		4
.L_1:
        /*000c*/ 	.byte	0x04, 0x11
        /*000e*/ 	.short	(.L_3 - .L_2)
	.align		4
.L_2:
        /*0010*/ 	.word	index@(_Z12tranpositionPfS_i)
        /*0014*/ 	.word	0x00000000


	//----- nvinfo : EIATTR_MIN_STACK_SIZE
	.align		4
.L_3:
        /*0018*/ 	.byte	0x04, 0x12
        /*001a*/ 	.short	(.L_5 - .L_4)
	.align		4
.L_4:
        /*001c*/ 	.word	index@(_Z12tranpositionPfS_i)
        /*0020*/ 	.word	0x00000000
.L_5:


//--------------------- .nv.compat                --------------------------
	.section	.nv.compat,"",@"SHT_CUDA_COMPAT_INFO"
	.align	4
        /*0000*/ 	.byte	0x02, 0x09, 0x00, 0x00, 0x02, 0x02, 0x01, 0x00, 0x02, 0x05, 0x05, 0x00, 0x03, 0x07, 0x01, 0x01
        /*0010*/ 	.byte	0x02, 0x03, 0x00, 0x00, 0x02, 0x06, 0x01, 0x00, 0x04, 0x0b, 0x08, 0x00, 0x09, 0x00, 0x00, 0x00
        /*0020*/ 	.byte	0x00, 0x00, 0x00, 0x00


//--------------------- .nv.info._Z12tranpositionPfS_i --------------------------
	.section	.nv.info._Z12tranpositionPfS_i,"",@"SHT_CUDA_INFO"
	.sectionflags	@""
	.align	4


	//----- nvinfo : EIATTR_CUDA_API_VERSION
	.align		4
        /*0000*/ 	.byte	0x04, 0x37
        /*0002*/ 	.short	(.L_7 - .L_6)
.L_6:
        /*0004*/ 	.word	0x00000082


	//----- nvinfo : EIATTR_KPARAM_INFO
	.align		4
.L_7:
        /*0008*/ 	.byte	0x04, 0x17
        /*000a*/ 	.short	(.L_9 - .L_8)
.L_8:
        /*000c*/ 	.word	0x00000000
        /*0010*/ 	.short	0x0002
        /*0012*/ 	.short	0x0010
        /*0014*/ 	.byte	0x00, 0xf0, 0x11, 0x00


	//----- nvinfo : EIATTR_KPARAM_INFO
	.align		4
.L_9:
        /*0018*/ 	.byte	0x04, 0x17
        /*001a*/ 	.short	(.L_11 - .L_10)
.L_10:
        /*001c*/ 	.word	0x00000000
        /*0020*/ 	.short	0x0001
        /*0022*/ 	.short	0x0008
        /*0024*/ 	.byte	0x00, 0xf5, 0x21, 0x00


	//----- nvinfo : EIATTR_KPARAM_INFO
	.align		4
.L_11:
        /*0028*/ 	.byte	0x04, 0x17
        /*002a*/ 	.short	(.L_13 - .L_12)
.L_12:
        /*002c*/ 	.word	0x00000000
        /*0030*/ 	.short	0x0000
        /*0032*/ 	.short	0x0000
        /*0034*/ 	.byte	0x00, 0xf5, 0x21, 0x00


	//----- nvinfo : EIATTR_SPARSE_MMA_MASK
	.align		4
.L_13:
        /*0038*/ 	.byte	0x03, 0x50
        /*003a*/ 	.short	0x0000


	//----- nvinfo : EIATTR_MAXREG_COUNT
	.align		4
        /*003c*/ 	.byte	0x03, 0x1b
        /*003e*/ 	.short	0x00ff


	//----- nvinfo : EIATTR_MERCURY_ISA_VERSION
	.align		4
        /*0040*/ 	.byte	0x03, 0x5f
        /*0042*/ 	.short	0x0101


	//----- nvinfo : EIATTR_VRC_CTA_INIT_COUNT
	.align		4
        /*0044*/ 	.byte	0x02, 0x4a
	.zero		1
	.zero		1


	//----- nvinfo : EIATTR_EXIT_INSTR_OFFSETS
	.align		4
        /*0048*/ 	.byte	0x04, 0x1c
        /*004a*/ 	.short	(.L_15 - .L_14)


	//   ....[0]....
.L_14:
        /*004c*/ 	.word	0x00000130


	//----- nvinfo : EIATTR_CBANK_PARAM_SIZE
	.align		4
.L_15:
        /*0050*/ 	.byte	0x03, 0x19
        /*0052*/ 	.short	0x0014


	//----- nvinfo : EIATTR_PARAM_CBANK
	.align		4
        /*0054*/ 	.byte	0x04, 0x0a
        /*0056*/ 	.short	(.L_17 - .L_16)
	.align		4
.L_16:
        /*0058*/ 	.word	index@(.nv.constant0._Z12tranpositionPfS_i)
        /*005c*/ 	.short	0x0380
        /*005e*/ 	.short	0x0014


	//----- nvinfo : EIATTR_SW_WAR
	.align		4
.L_17:
        /*0060*/ 	.byte	0x04, 0x36
        /*0062*/ 	.short	(.L_19 - .L_18)
.L_18:
        /*0064*/ 	.word	0x00000008
.L_19:


//--------------------- .nv.callgraph             --------------------------
	.section	.nv.callgraph,"",@"SHT_CUDA_CALLGRAPH"
	.align	4
	.sectionentsize	8
	.align		4
        /*0000*/ 	.word	0x00000000
	.align		4
        /*0004*/ 	.word	0xffffffff
	.align		4
        /*0008*/ 	.word	0x00000000
	.align		4
        /*000c*/ 	.word	0xfffffffe
	.align		4
        /*0010*/ 	.word	0x00000000
	.align		4
        /*0014*/ 	.word	0xfffffffd
	.align		4
        /*0018*/ 	.word	0x00000000
	.align		4
        /*001c*/ 	.word	0xfffffffc


//--------------------- .text._Z12tranpositionPfS_i --------------------------
	.section	.text._Z12tranpositionPfS_i,"ax",@progbits
	.align	128
        .global         _Z12tranpositionPfS_i
        .type           _Z12tranpositionPfS_i,@function
        .size           _Z12tranpositionPfS_i,(.L_x_1 - _Z12tranpositionPfS_i)
        .other          _Z12tranpositionPfS_i,@"STO_CUDA_ENTRY STV_DEFAULT"
_Z12tranpositionPfS_i:
.text._Z12tranpositionPfS_i:
[----:B------:R-:W-:Y:S01]  /*0000*/  LDC R1, c[0x0][0x37c] ;  /* 0x0000df00ff017b82 */ /* 0x000fe20000000800 */
[----:B------:R-:W0:Y:S07]  /*0010*/  S2R R5, SR_TID.Y ;  /* 0x0000000000057919 */ /* 0x000e2e0000002200 */
[----:B------:R-:W0:Y:S01]  /*0020*/  LDC R0, c[0x0][0x364] ;  /* 0x0000d900ff007b82 */ /* 0x000e220000000800 */
[----:B------:R-:W1:Y:S01]  /*0030*/  LDCU UR8, c[0x0][0x390] ;  /* 0x00007200ff0877ac */ /* 0x000e620008000800 */
[----:B------:R-:W2:Y:S01]  /*0040*/  S2R R4, SR_TID.X ;  /* 0x0000000000047919 */ /* 0x000ea20000002100 */
[----:B------:R-:W3:Y:S05]  /*0050*/  LDCU.64 UR4, c[0x0][0x358] ;  /* 0x00006b00ff0477ac */ /* 0x000eea0008000a00 */
[----:B------:R-:W0:Y:S08]  /*0060*/  S2UR UR6, SR_CTAID.Y ;  /* 0x00000000000679c3 */ /* 0x000e300000002600 */
[----:B------:R-:W2:Y:S08]  /*0070*/  S2UR UR7, SR_CTAID.X ;  /* 0x00000000000779c3 */ /* 0x000eb00000002500 */
[----:B------:R-:W2:Y:S08]  /*0080*/  LDC R7, c[0x0][0x360] ;  /* 0x0000d800ff077b82 */ /* 0x000eb00000000800 */
[----:B------:R-:W4:Y:S01]  /*0090*/  LDC.64 R2, c[0x0][0x380] ;  /* 0x0000e000ff027b82 */ /* 0x000f220000000a00 */
[----:B0-----:R-:W-:-:S02]  /*00a0*/  IMAD R0, R0, UR6, R5 ;  /* 0x0000000600007c24 */ /* 0x001fc4000f8e0205 */
[----:B--2---:R-:W-:-:S04]  /*00b0*/  IMAD R7, R7, UR7, R4 ;  /* 0x0000000707077c24 */ /* 0x004fc8000f8e0204 */
[----:B-1----:R-:W-:-:S04]  /*00c0*/  IMAD R5, R7, UR8, R0 ;  /* 0x0000000807057c24 */ /* 0x002fc8000f8e0200 */
[----:B----4-:R-:W-:Y:S02]  /*00d0*/  IMAD.WIDE R2, R5, 0x4, R2 ;  /* 0x0000000405027825 */ /* 0x010fe400078e0202 */
[----:B------:R-:W0:Y:S04]  /*00e0*/  LDC.64 R4, c[0x0][0x388] ;  /* 0x0000e200ff047b82 */ /* 0x000e280000000a00 */
[----:B---3--:R-:W2:Y:S01]  /*00f0*/  LDG.E R3, desc[UR4][R2.64] ;  /* 0x0000000402037981 */ /* 0x008ea2000c1e1900 */
[----:B------:R-:W-:-:S04]  /*0100*/  IMAD R7, R0, UR8, R7 ;  /* 0x0000000800077c24 */ /* 0x000fc8000f8e0207 */
[----:B0-----:R-:W-:-:S05]  /*0110*/  IMAD.WIDE R4, R7, 0x4, R4 ;  /* 0x0000000407047825 */ /* 0x001fca00078e0204 */
[----:B--2---:R-:W-:Y:S01]  /*0120*/  STG.E desc[UR4][R4.64], R3 ;  /* 0x0000000304007986 */ /* 0x004fe2000c101904 */
[----:B------:R-:W-:Y:S05]  /*0130*/  EXIT ;  /* 0x000000000000794d */ /* 0x000fea0003800000 */
.L_x_0:
[----:B------:R-:W-:-:S00]  /*0140*/  BRA `(.L_x_0) ;  /* 0xfffffffc00fc7947 */ /* 0x000fc0000383ffff */
[----:B------:R-:W-:-:S00]  /*0150*/  NOP ;  /* 0x0000000000007918 */ /* 0x000fc00000000000 */
        /* <DEDUP_REMOVED lines=10> */
.L_x_1:


//--------------------- .nv.shared.reserved.0     --------------------------
	.section	.nv.shared.reserved.0,"aw",@nobits
	.weak		__nv_reservedSMEM_offset_0_alias
	.size		__nv_reservedSMEM_offset_0_alias, 0, 64
	.other		__nv_reservedSMEM_offset_0_alias,@"STO_CUDA_RESERVED_SHARED STV_DEFAULT"
__nv_reservedSMEM_offset_0_alias:
	.zero		0
	.zero		64


//--------------------- .nv.constant0._Z12tranpositionPfS_i --------------------------
	.section	.nv.constant0._Z12tranpositionPfS_i,"a",@progbits
	.sectionflags	@""
	.align	4
.nv.constant0._Z12tranpositionPfS_i:
	.zero		916


//--------------------- SYMBOLS --------------------------

	.type		.nv.reservedSmem.offset0,@object
	.size		.nv.reservedSmem.offset0,0x4
